//
// Generated by NVIDIA NVVM Compiler
//
// Compiler Build ID: CL-36424714
// Cuda compilation tools, release 13.0, V13.0.88
// Based on NVVM 20.0.0
//

.version 9.0
.target sm_100
.address_size 64

	// .globl	_Z9transposePiS_i
.extern .func  (.param .b32 func_retval0) vprintf
(
	.param .b64 vprintf_param_0,
	.param .b64 vprintf_param_1
)
;
.global .align 1 .b8 $str[38] = {66, 108, 111, 99, 107, 58, 32, 37, 100, 44, 32, 84, 104, 114, 101, 97, 100, 58, 32, 37, 100, 44, 32, 66, 108, 111, 99, 107, 32, 68, 105, 109, 58, 32, 37, 100, 10};

.visible .entry _Z9transposePiS_i(
	.param .u64 .ptr .align 1 _Z9transposePiS_i_param_0,
	.param .u64 .ptr .align 1 _Z9transposePiS_i_param_1,
	.param .u32 _Z9transposePiS_i_param_2
)
{
	.local .align 8 .b8 	__local_depot0[16];
	.reg .b64 	%SP;
	.reg .b64 	%SPL;
	.reg .b32 	%r<10>;
	.reg .b64 	%rd<13>;

	mov.u64 	%SPL, __local_depot0;
	cvta.local.u64 	%SP, %SPL;
	ld.param.u64 	%rd1, [_Z9transposePiS_i_param_0];
	ld.param.u64 	%rd2, [_Z9transposePiS_i_param_1];
	ld.param.u32 	%r1, [_Z9transposePiS_i_param_2];
	cvta.to.global.u64 	%rd3, %rd2;
	cvta.to.global.u64 	%rd4, %rd1;
	add.u64 	%rd5, %SP, 0;
	add.u64 	%rd6, %SPL, 0;
	mov.u32 	%r2, %tid.x;
	mov.u32 	%r3, %ctaid.x;
	mov.u32 	%r4, %ntid.x;
	st.local.v2.u32 	[%rd6], {%r2, %r3};
	st.local.u32 	[%rd6+8], %r4;
	mov.u64 	%rd7, $str;
	cvta.global.u64 	%rd8, %rd7;
	{ // callseq 0, 0
	.param .b64 param0;
	st.param.b64 	[param0], %rd8;
	.param .b64 param1;
	st.param.b64 	[param1], %rd5;
	.param .b32 retval0;
	call.uni (retval0), 
	vprintf, 
	(
	param0, 
	param1
	);
	ld.param.b32 	%r5, [retval0];
	} // callseq 0
	mad.lo.s32 	%r7, %r1, %r2, %r3;
	mul.wide.s32 	%rd9, %r7, 4;
	add.s64 	%rd10, %rd4, %rd9;
	ld.global.u32 	%r8, [%rd10];
	mad.lo.s32 	%r9, %r1, %r3, %r2;
	mul.wide.s32 	%rd11, %r9, 4;
	add.s64 	%rd12, %rd3, %rd11;
	st.global.u32 	[%rd12], %r8;
	ret;

}


// ===== COMPILED SASS (sm_100) =====

	.target	sm_100

	.elftype	@"ET_EXEC"


//--------------------- .note.nv.tkinfo           --------------------------
	.section	.note.nv.tkinfo,"",@"SHT_NOTE"
	.sectionflags	@"SHF_NOTE_NV_TKINFO"
	.tkinfo
        /*0018*/ 	.word	0x00000002
        /*0030*/ 	.string	""
        /*0030*/ 	.string	"ptxas"
        /*0030*/ 	.string	"Cuda compilation tools, release 13.0, V13.0.88"
        /*0030*/ 	.string	"Build cuda_13.0.r13.0/compiler.36424714_0"
        /*0030*/ 	.string	"-arch sm_100 -m 64 "



//--------------------- .note.nv.cuinfo           --------------------------
	.section	.note.nv.cuinfo,"",@"SHT_NOTE"
	.sectionflags	@"SHF_NOTE_NV_CUINFO"
        /*0018*/ 	.short	0x0002
        /*001a*/ 	.short	0x0064
        /*001c*/ 	.short	0x0082
	.zero		2


//--------------------- .nv.info                  --------------------------
	.section	.nv.info,"",@"SHT_CUDA_INFO"
	.align	4


	//----- nvinfo : EIATTR_REGCOUNT
	.align		4
        /*0000*/ 	.byte	0x04, 0x2f
        /*0002*/ 	.short	(.L_2 - .L_1)
	.align		4
.L_1:
        /*0004*/ 	.word	index@(_Z9transposePiS_i)
        /*0008*/ 	.word	0x00000018


	//----- nvinfo : EIATTR_FRAME_SIZE
	.align		4
.L_2:
        /*000c*/ 	.byte	0x04, 0x11
        /*000e*/ 	.short	(.L_4 - .L_3)
	.align		4
.L_3:
        /*0010*/ 	.word	index@(_Z9transposePiS_i)
        /*0014*/ 	.word	0x00000010


	//----- nvinfo : EIATTR_MIN_STACK_SIZE
	.align		4
.L_4:
        /*0018*/ 	.byte	0x04, 0x12
        /*001a*/ 	.short	(.L_6 - .L_5)
	.align		4
.L_5:
        /*001c*/ 	.word	index@(_Z9transposePiS_i)
        /*0020*/ 	.word	0x00000010
.L_6:


//--------------------- .nv.compat                --------------------------
	.section	.nv.compat,"",@"SHT_CUDA_COMPAT_INFO"
	.align	4
        /*0000*/ 	.byte	0x02, 0x09, 0x00, 0x00, 0x02, 0x02, 0x01, 0x00, 0x02, 0x05, 0x05, 0x00, 0x03, 0x07, 0x01, 0x01
        /*0010*/ 	.byte	0x02, 0x03, 0x00, 0x00, 0x02, 0x06, 0x01, 0x00, 0x04, 0x0b, 0x08, 0x00, 0x09, 0x00, 0x00, 0x00
        /*0020*/ 	.byte	0x00, 0x00, 0x00, 0x00


//--------------------- .nv.info._Z9transposePiS_i --------------------------
	.section	.nv.info._Z9transposePiS_i,"",@"SHT_CUDA_INFO"
	.sectionflags	@""
	.align	4


	//----- nvinfo : EIATTR_CUDA_API_VERSION
	.align		4
        /*0000*/ 	.byte	0x04, 0x37
        /*0002*/ 	.short	(.L_8 - .L_7)
.L_7:
        /*0004*/ 	.word	0x00000082


	//----- nvinfo : EIATTR_KPARAM_INFO
	.align		4
.L_8:
        /*0008*/ 	.byte	0x04, 0x17
        /*000a*/ 	.short	(.L_10 - .L_9)
.L_9:
        /*000c*/ 	.word	0x00000000
        /*0010*/ 	.short	0x0002
        /*0012*/ 	.short	0x0010
        /*0014*/ 	.byte	0x00, 0xf0, 0x11, 0x00


	//----- nvinfo : EIATTR_KPARAM_INFO
	.align		4
.L_10:
        /*0018*/ 	.byte	0x04, 0x17
        /*001a*/ 	.short	(.L_12 - .L_11)
.L_11:
        /*001c*/ 	.word	0x00000000
        /*0020*/ 	.short	0x0001
        /*0022*/ 	.short	0x0008
        /*0024*/ 	.byte	0x00, 0xf5, 0x21, 0x00


	//----- nvinfo : EIATTR_KPARAM_INFO
	.align		4
.L_12:
        /*0028*/ 	.byte	0x04, 0x17
        /*002a*/ 	.short	(.L_14 - .L_13)
.L_13:
        /*002c*/ 	.word	0x00000000
        /*0030*/ 	.short	0x0000
        /*0032*/ 	.short	0x0000
        /*0034*/ 	.byte	0x00, 0xf5, 0x21, 0x00


	//----- nvinfo : EIATTR_SPARSE_MMA_MASK
	.align		4
.L_14:
        /*0038*/ 	.byte	0x03, 0x50
        /*003a*/ 	.short	0x0000


	//----- nvinfo : EIATTR_MAXREG_COUNT
	.align		4
        /*003c*/ 	.byte	0x03, 0x1b
        /*003e*/ 	.short	0x00ff


	//----- nvinfo : EIATTR_EXTERNS
	.align		4
        /*0040*/ 	.byte	0x04, 0x0f
        /*0042*/ 	.short	(.L_16 - .L_15)


	//   ....[0]....
	.align		4
.L_15:
        /*0044*/ 	.word	index@(vprintf)


	//----- nvinfo : EIATTR_MERCURY_ISA_VERSION
	.align		4
.L_16:
        /*0048*/ 	.byte	0x03, 0x5f
        /*004a*/ 	.short	0x0101


	//----- nvinfo : EIATTR_VRC_CTA_INIT_COUNT
	.align		4
        /*004c*/ 	.byte	0x02, 0x4a
	.zero		1
	.zero		1


	//----- nvinfo : EIATTR_SYSCALL_OFFSETS
	.align		4
        /*0050*/ 	.byte	0x04, 0x46
        /*0052*/ 	.short	(.L_18 - .L_17)


	//   ....[0]....
.L_17:
        /*0054*/ 	.word	0x00000120


	//----- nvinfo : EIATTR_EXIT_INSTR_OFFSETS
	.align		4
.L_18:
        /*0058*/ 	.byte	0x04, 0x1c
        /*005a*/ 	.short	(.L_20 - .L_19)


	//   ....[0]....
.L_19:
        /*005c*/ 	.word	0x000001c0


	//----- nvinfo : EIATTR_CBANK_PARAM_SIZE
	.align		4
.L_20:
        /*0060*/ 	.byte	0x03, 0x19
        /*0062*/ 	.short	0x0014


	//----- nvinfo : EIATTR_PARAM_CBANK
	.align		4
        /*0064*/ 	.byte	0x04, 0x0a
        /*0066*/ 	.short	(.L_22 - .L_21)
	.align		4
.L_21:
        /*0068*/ 	.word	index@(.nv.constant0._Z9transposePiS_i)
        /*006c*/ 	.short	0x0380
        /*006e*/ 	.short	0x0014


	//----- nvinfo : EIATTR_SW_WAR
	.align		4
.L_22:
        /*0070*/ 	.byte	0x04, 0x36
        /*0072*/ 	.short	(.L_24 - .L_23)
.L_23:
        /*0074*/ 	.word	0x00000008
.L_24:


//--------------------- .nv.callgraph             --------------------------
	.section	.nv.callgraph,"",@"SHT_CUDA_CALLGRAPH"
	.align	4
	.sectionentsize	8
	.align		4
        /*0000*/ 	.word	0x00000000
	.align		4
        /*0004*/ 	.word	0xffffffff
	.align		4
        /*0008*/ 	.word	index@(_Z9transposePiS_i)
	.align		4
        /*000c*/ 	.word	index@(vprintf)
	.align		4
        /*0010*/ 	.word	0x00000000
	.align		4
        /*0014*/ 	.word	0xfffffffe
	.align		4
        /*0018*/ 	.word	0x00000000
	.align		4
        /*001c*/ 	.word	0xfffffffd
	.align		4
        /*0020*/ 	.word	0x00000000
	.align		4
        /*0024*/ 	.word	0xfffffffc


//--------------------- .nv.constant4             --------------------------
	.section	.nv.constant4,"a",@progbits
	.align	8
	.align		8
.nv.constant4:
        /*0000*/ 	.dword	vprintf
	.align		8
        /*0008*/ 	.dword	$str


//--------------------- .text._Z9transposePiS_i   --------------------------
	.section	.text._Z9transposePiS_i,"ax",@progbits
	.align	128
        .global         _Z9transposePiS_i
        .type           _Z9transposePiS_i,@function
        .size           _Z9transposePiS_i,(.L_x_2 - _Z9transposePiS_i)
        .other          _Z9transposePiS_i,@"STO_CUDA_ENTRY STV_DEFAULT"
_Z9transposePiS_i:
.text._Z9transposePiS_i:
[----:B------:R-:W0:Y:S01]  /*0000*/  LDC R1, c[0x0][0x37c] ;  /* 0x0000df00ff017b82 */ /* 0x000e220000000800 */
[----:B------:R-:W1:Y:S01]  /*0010*/  S2R R16, SR_TID.X ;  /* 0x0000000000107919 */ /* 0x000e620000002100 */
[----:B------:R-:W2:Y:S06]  /*0020*/  LDCU UR5, c[0x0][0x2fc] ;  /* 0x00005f80ff0577ac */ /* 0x000eac0008000800 */
[----:B------:R-:W3:Y:S01]  /*0030*/  LDC R8, c[0x0][0x360] ;  /* 0x0000d800ff087b82 */ /* 0x000ee20000000800 */
[----:B0-----:R-:W-:Y:S01]  /*0040*/  IADD3 R1, PT, PT, R1, -0x10, RZ ;  /* 0xfffffff001017810 */ /* 0x001fe20007ffe0ff */
[----:B------:R-:W1:Y:S01]  /*0050*/  S2R R17, SR_CTAID.X ;  /* 0x0000000000117919 */ /* 0x000e620000002500 */
[----:B------:R-:W-:Y:S01]  /*0060*/  MOV R0, 0x0 ;  /* 0x0000000000007802 */ /* 0x000fe20000000f00 */
[----:B------:R-:W0:Y:S04]  /*0070*/  LDCU UR4, c[0x0][0x2f8] ;  /* 0x00005f00ff0477ac */ /* 0x000e280008000800 */
[----:B------:R4:W4:Y:S01]  /*0080*/  LDC.64 R2, c[0x4][R0] ;  /* 0x0100000000027b82 */ /* 0x0009220000000a00 */
[----:B------:R-:W5:Y:S01]  /*0090*/  LDCU.64 UR6, c[0x4][0x8] ;  /* 0x01000100ff0677ac */ /* 0x000f620008000a00 */
[----:B------:R-:W1:Y:S01]  /*00a0*/  LDCU.64 UR36, c[0x0][0x358] ;  /* 0x00006b00ff2477ac */ /* 0x000e620008000a00 */
[----:B0-----:R-:W-:Y:S01]  /*00b0*/  IADD3 R6, P0, PT, R1, UR4, RZ ;  /* 0x0000000401067c10 */ /* 0x001fe2000ff1e0ff */
[----:B---3--:R0:W-:Y:S03]  /*00c0*/  STL [R1+0x8], R8 ;  /* 0x0000080801007387 */ /* 0x0081e60000100800 */
[----:B--2---:R-:W-:-:S02]  /*00d0*/  IADD3.X R7, PT, PT, RZ, UR5, RZ, P0, !PT ;  /* 0x00000005ff077c10 */ /* 0x004fc400087fe4ff */
[----:B-----5:R-:W-:Y:S02]  /*00e0*/  MOV R4, UR6 ;  /* 0x0000000600047c02 */ /* 0x020fe40008000f00 */
[----:B------:R-:W-:Y:S01]  /*00f0*/  MOV R5, UR7 ;  /* 0x0000000700057c02 */ /* 0x000fe20008000f00 */
[----:B-1----:R0:W-:Y:S06]  /*0100*/  STL.64 [R1], R16 ;  /* 0x0000001001007387 */ /* 0x0021ec0000100a00 */
[----:B------:R-:W-:-:S07]  /*0110*/  LEPC R20, `(.L_x_0) ;  /* 0x000000001014794e */ /* 0x000fce0000000000 */
[----:B0---4-:R-:W-:Y:S05]  /*0120*/  CALL.ABS.NOINC R2 ;  /* 0x0000000002007343 */ /* 0x011fea0003c00000 */
.L_x_0:
[----:B------:R-:W0:Y:S01]  /*0130*/  LDC.64 R2, c[0x0][0x380] ;  /* 0x0000e000ff027b82 */ /* 0x000e220000000a00 */
[----:B------:R-:W1:Y:S02]  /*0140*/  LDCU UR4, c[0x0][0x390] ;  /* 0x00007200ff0477ac */ /* 0x000e640008000800 */
[----:B-1----:R-:W-:-:S04]  /*0150*/  IMAD R5, R16, UR4, R17 ;  /* 0x0000000410057c24 */ /* 0x002fc8000f8e0211 */
[----:B0-----:R-:W-:Y:S02]  /*0160*/  IMAD.WIDE R2, R5, 0x4, R2 ;  /* 0x0000000405027825 */ /* 0x001fe400078e0202 */
[----:B------:R-:W0:Y:S04]  /*0170*/  LDC.64 R4, c[0x0][0x388] ;  /* 0x0000e200ff047b82 */ /* 0x000e280000000a00 */
[----:B------:R-:W2:Y:S01]  /*0180*/  LDG.E R3, desc[UR36][R2.64] ;  /* 0x0000002402037981 */ /* 0x000ea2000c1e1900 */
[----:B------:R-:W-:-:S04]  /*0190*/  IMAD R17, R17, UR4, R16 ;  /* 0x0000000411117c24 */ /* 0x000fc8000f8e0210 */
[----:B0-----:R-:W-:-:S05]  /*01a0*/  IMAD.WIDE R4, R17, 0x4, R4 ;  /* 0x0000000411047825 */ /* 0x001fca00078e0204 */
[----:B--2---:R-:W-:Y:S01]  /*01b0*/  STG.E desc[UR36][R4.64], R3 ;  /* 0x0000000304007986 */ /* 0x004fe2000c101924 */
[----:B------:R-:W-:Y:S05]  /*01c0*/  EXIT ;  /* 0x000000000000794d */ /* 0x000fea0003800000 */
.L_x_1:
[----:B------:R-:W-:-:S00]  /*01d0*/  BRA `(.L_x_1) ;  /* 0xfffffffc00fc7947 */ /* 0x000fc0000383ffff */
[----:B------:R-:W-:-:S00]  /*01e0*/  NOP ;  /* 0x0000000000007918 */ /* 0x000fc00000000000 */
        /* <DEDUP_REMOVED lines=9> */
.L_x_2:


//--------------------- .nv.global.init           --------------------------
	.section	.nv.global.init,"aw",@progbits
.nv.global.init:
	.type		$str,@object
	.size		$str,(.L_0 - $str)
$str:
        /*0000*/ 	.byte	0x42, 0x6c, 0x6f, 0x63, 0x6b, 0x3a, 0x20, 0x25, 0x64, 0x2c, 0x20, 0x54, 0x68, 0x72, 0x65, 0x61
        /*0010*/ 	.byte	0x64, 0x3a, 0x20, 0x25, 0x64, 0x2c, 0x20, 0x42, 0x6c, 0x6f, 0x63, 0x6b, 0x20, 0x44, 0x69, 0x6d
        /*0020*/ 	.byte	0x3a, 0x20, 0x25, 0x64, 0x0a, 0x00
.L_0:


//--------------------- .nv.shared.reserved.0     --------------------------
	.section	.nv.shared.reserved.0,"aw",@nobits
	.weak		__nv_reservedSMEM_offset_0_alias
	.size		__nv_reservedSMEM_offset_0_alias, 0, 64
	.other		__nv_reservedSMEM_offset_0_alias,@"STO_CUDA_RESERVED_SHARED STV_DEFAULT"
__nv_reservedSMEM_offset_0_alias:
	.zero		0
	.zero		64


//--------------------- .nv.constant0._Z9transposePiS_i --------------------------
	.section	.nv.constant0._Z9transposePiS_i,"a",@progbits
	.sectionflags	@""
	.align	4
.nv.constant0._Z9transposePiS_i:
	.zero		916


//--------------------- SYMBOLS --------------------------

	.type		.nv.reservedSmem.offset0,@object
	.size		.nv.reservedSmem.offset0,0x4
	.type		vprintf,@function
